//
// Generated by NVIDIA NVVM Compiler
//
// Compiler Build ID: CL-36424714
// Cuda compilation tools, release 13.0, V13.0.88
// Based on NVVM 20.0.0
//

.version 9.0
.target sm_100
.address_size 64

	// .globl	_Z3fftPfS_
// _ZZ3fftPfS_E1S has been demoted

.visible .entry _Z3fftPfS_(
	.param .u64 .ptr .align 1 _Z3fftPfS__param_0,
	.param .u64 .ptr .align 1 _Z3fftPfS__param_1
)
{
	.reg .b32 	%r<6>;
	.reg .b32 	%f<131>;
	.reg .b64 	%rd<8>;
	// demoted variable
	.shared .align 4 .b8 _ZZ3fftPfS_E1S[256];
	ld.param.u64 	%rd1, [_Z3fftPfS__param_0];
	ld.param.u64 	%rd2, [_Z3fftPfS__param_1];
	mov.u32 	%r1, %tid.x;
	shl.b32 	%r2, %r1, 4;
	cvta.to.global.u64 	%rd3, %rd1;
	mul.wide.u32 	%rd4, %r2, 4;
	add.s64 	%rd5, %rd3, %rd4;
	ld.global.f32 	%f1, [%rd5];
	ld.global.f32 	%f2, [%rd5+4];
	shl.b32 	%r3, %r1, 6;
	mov.u32 	%r4, _ZZ3fftPfS_E1S;
	add.s32 	%r5, %r4, %r3;
	ld.global.f32 	%f3, [%rd5+8];
	ld.global.f32 	%f4, [%rd5+12];
	ld.global.f32 	%f5, [%rd5+16];
	ld.global.f32 	%f6, [%rd5+20];
	ld.global.f32 	%f7, [%rd5+24];
	ld.global.f32 	%f8, [%rd5+28];
	ld.global.f32 	%f9, [%rd5+32];
	ld.global.f32 	%f10, [%rd5+36];
	ld.global.f32 	%f11, [%rd5+40];
	ld.global.f32 	%f12, [%rd5+44];
	ld.global.f32 	%f13, [%rd5+48];
	ld.global.f32 	%f14, [%rd5+52];
	ld.global.f32 	%f15, [%rd5+56];
	ld.global.f32 	%f16, [%rd5+60];
	add.f32 	%f17, %f1, %f9;
	add.f32 	%f18, %f2, %f10;
	sub.f32 	%f19, %f1, %f9;
	sub.f32 	%f20, %f2, %f10;
	add.f32 	%f21, %f3, %f11;
	add.f32 	%f22, %f4, %f12;
	sub.f32 	%f23, %f3, %f11;
	sub.f32 	%f24, %f4, %f12;
	add.f32 	%f25, %f5, %f13;
	add.f32 	%f26, %f6, %f14;
	sub.f32 	%f27, %f6, %f14;
	sub.f32 	%f28, %f13, %f5;
	add.f32 	%f29, %f7, %f15;
	add.f32 	%f30, %f8, %f16;
	sub.f32 	%f31, %f7, %f15;
	sub.f32 	%f32, %f8, %f16;
	mul.f32 	%f33, %f23, 0f3F3504F3;
	mul.f32 	%f34, %f24, 0f3F3504F3;
	add.f32 	%f35, %f33, %f34;
	sub.f32 	%f36, %f34, %f33;
	mul.f32 	%f37, %f31, 0f3F3504F3;
	mul.f32 	%f38, %f32, 0f3F3504F3;
	sub.f32 	%f39, %f38, %f37;
	neg.f32 	%f40, %f38;
	sub.f32 	%f41, %f40, %f37;
	add.f32 	%f42, %f17, %f25;
	add.f32 	%f43, %f18, %f26;
	sub.f32 	%f44, %f17, %f25;
	sub.f32 	%f45, %f18, %f26;
	add.f32 	%f46, %f21, %f29;
	add.f32 	%f47, %f22, %f30;
	sub.f32 	%f48, %f22, %f30;
	sub.f32 	%f49, %f29, %f21;
	add.f32 	%f50, %f19, %f27;
	add.f32 	%f51, %f20, %f28;
	sub.f32 	%f52, %f19, %f27;
	sub.f32 	%f53, %f20, %f28;
	add.f32 	%f54, %f35, %f39;
	add.f32 	%f55, %f36, %f41;
	sub.f32 	%f56, %f36, %f41;
	sub.f32 	%f57, %f39, %f35;
	add.f32 	%f58, %f42, %f46;
	add.f32 	%f59, %f43, %f47;
	add.f32 	%f60, %f50, %f54;
	add.f32 	%f61, %f51, %f55;
	add.f32 	%f62, %f44, %f48;
	add.f32 	%f63, %f45, %f49;
	add.f32 	%f64, %f52, %f56;
	add.f32 	%f65, %f53, %f57;
	sub.f32 	%f66, %f42, %f46;
	sub.f32 	%f67, %f43, %f47;
	sub.f32 	%f68, %f50, %f54;
	sub.f32 	%f69, %f51, %f55;
	sub.f32 	%f70, %f44, %f48;
	sub.f32 	%f71, %f45, %f49;
	sub.f32 	%f72, %f52, %f56;
	sub.f32 	%f73, %f53, %f57;
	add.f32 	%f74, %f58, %f66;
	add.f32 	%f75, %f59, %f67;
	sub.f32 	%f76, %f58, %f66;
	sub.f32 	%f77, %f59, %f67;
	add.f32 	%f78, %f60, %f68;
	add.f32 	%f79, %f61, %f69;
	sub.f32 	%f80, %f60, %f68;
	sub.f32 	%f81, %f61, %f69;
	add.f32 	%f82, %f62, %f70;
	add.f32 	%f83, %f63, %f71;
	sub.f32 	%f84, %f63, %f71;
	sub.f32 	%f85, %f70, %f62;
	add.f32 	%f86, %f64, %f72;
	add.f32 	%f87, %f65, %f73;
	sub.f32 	%f88, %f64, %f72;
	sub.f32 	%f89, %f65, %f73;
	mul.f32 	%f90, %f80, 0f3F3504F3;
	mul.f32 	%f91, %f81, 0f3F3504F3;
	add.f32 	%f92, %f90, %f91;
	sub.f32 	%f93, %f91, %f90;
	mul.f32 	%f94, %f88, 0f3F3504F3;
	mul.f32 	%f95, %f89, 0f3F3504F3;
	sub.f32 	%f96, %f95, %f94;
	neg.f32 	%f97, %f95;
	sub.f32 	%f98, %f97, %f94;
	add.f32 	%f99, %f74, %f82;
	add.f32 	%f100, %f75, %f83;
	sub.f32 	%f101, %f74, %f82;
	sub.f32 	%f102, %f75, %f83;
	add.f32 	%f103, %f78, %f86;
	add.f32 	%f104, %f79, %f87;
	sub.f32 	%f105, %f79, %f87;
	sub.f32 	%f106, %f86, %f78;
	add.f32 	%f107, %f76, %f84;
	add.f32 	%f108, %f77, %f85;
	sub.f32 	%f109, %f76, %f84;
	sub.f32 	%f110, %f77, %f85;
	add.f32 	%f111, %f92, %f96;
	add.f32 	%f112, %f93, %f98;
	sub.f32 	%f113, %f93, %f98;
	sub.f32 	%f114, %f96, %f92;
	add.f32 	%f115, %f99, %f103;
	st.shared.f32 	[%r5], %f115;
	add.f32 	%f116, %f100, %f104;
	st.shared.f32 	[%r5+4], %f116;
	add.f32 	%f117, %f107, %f111;
	st.shared.f32 	[%r5+8], %f117;
	add.f32 	%f118, %f108, %f112;
	st.shared.f32 	[%r5+12], %f118;
	add.f32 	%f119, %f101, %f105;
	st.shared.f32 	[%r5+16], %f119;
	add.f32 	%f120, %f102, %f106;
	st.shared.f32 	[%r5+20], %f120;
	add.f32 	%f121, %f109, %f113;
	st.shared.f32 	[%r5+24], %f121;
	add.f32 	%f122, %f110, %f114;
	st.shared.f32 	[%r5+28], %f122;
	sub.f32 	%f123, %f99, %f103;
	st.shared.f32 	[%r5+32], %f123;
	sub.f32 	%f124, %f100, %f104;
	st.shared.f32 	[%r5+36], %f124;
	sub.f32 	%f125, %f107, %f111;
	st.shared.f32 	[%r5+40], %f125;
	sub.f32 	%f126, %f108, %f112;
	st.shared.f32 	[%r5+44], %f126;
	sub.f32 	%f127, %f101, %f105;
	st.shared.f32 	[%r5+48], %f127;
	sub.f32 	%f128, %f102, %f106;
	st.shared.f32 	[%r5+52], %f128;
	sub.f32 	%f129, %f109, %f113;
	st.shared.f32 	[%r5+56], %f129;
	sub.f32 	%f130, %f110, %f114;
	st.shared.f32 	[%r5+60], %f130;
	cvta.to.global.u64 	%rd6, %rd2;
	add.s64 	%rd7, %rd6, %rd4;
	st.global.f32 	[%rd7], %f115;
	st.global.f32 	[%rd7+4], %f116;
	st.global.f32 	[%rd7+8], %f117;
	st.global.f32 	[%rd7+12], %f118;
	st.global.f32 	[%rd7+16], %f119;
	st.global.f32 	[%rd7+20], %f120;
	st.global.f32 	[%rd7+24], %f121;
	st.global.f32 	[%rd7+28], %f122;
	st.global.f32 	[%rd7+32], %f123;
	st.global.f32 	[%rd7+36], %f124;
	st.global.f32 	[%rd7+40], %f125;
	st.global.f32 	[%rd7+44], %f126;
	st.global.f32 	[%rd7+48], %f127;
	st.global.f32 	[%rd7+52], %f128;
	st.global.f32 	[%rd7+56], %f129;
	st.global.f32 	[%rd7+60], %f130;
	ret;

}


// ===== COMPILED SASS (sm_100) =====

	.target	sm_100

	.elftype	@"ET_EXEC"


//--------------------- .note.nv.tkinfo           --------------------------
	.section	.note.nv.tkinfo,"",@"SHT_NOTE"
	.sectionflags	@"SHF_NOTE_NV_TKINFO"
	.tkinfo
        /*0018*/ 	.word	0x00000002
        /*0030*/ 	.string	""
        /*0030*/ 	.string	"ptxas"
        /*0030*/ 	.string	"Cuda compilation tools, release 13.0, V13.0.88"
        /*0030*/ 	.string	"Build cuda_13.0.r13.0/compiler.36424714_0"
        /*0030*/ 	.string	"-arch sm_100 -m 64 "



//--------------------- .note.nv.cuinfo           --------------------------
	.section	.note.nv.cuinfo,"",@"SHT_NOTE"
	.sectionflags	@"SHF_NOTE_NV_CUINFO"
        /*0018*/ 	.short	0x0002
        /*001a*/ 	.short	0x0064
        /*001c*/ 	.short	0x0082
	.zero		2


//--------------------- .nv.info                  --------------------------
	.section	.nv.info,"",@"SHT_CUDA_INFO"
	.align	4


	//----- nvinfo : EIATTR_REGCOUNT
	.align		4
        /*0000*/ 	.byte	0x04, 0x2f
        /*0002*/ 	.short	(.L_1 - .L_0)
	.align		4
.L_0:
        /*0004*/ 	.word	index@(_Z3fftPfS_)
        /*0008*/ 	.word	0x0000001c


	//----- nvinfo : EIATTR_FRAME_SIZE
	.align		4
.L_1:
        /*000c*/ 	.byte	0x04, 0x11
        /*000e*/ 	.short	(.L_3 - .L_2)
	.align		4
.L_2:
        /*0010*/ 	.word	index@(_Z3fftPfS_)
        /*0014*/ 	.word	0x00000000


	//----- nvinfo : EIATTR_MIN_STACK_SIZE
	.align		4
.L_3:
        /*0018*/ 	.byte	0x04, 0x12
        /*001a*/ 	.short	(.L_5 - .L_4)
	.align		4
.L_4:
        /*001c*/ 	.word	index@(_Z3fftPfS_)
        /*0020*/ 	.word	0x00000000
.L_5:


//--------------------- .nv.compat                --------------------------
	.section	.nv.compat,"",@"SHT_CUDA_COMPAT_INFO"
	.align	4
        /*0000*/ 	.byte	0x02, 0x09, 0x00, 0x00, 0x02, 0x02, 0x01, 0x00, 0x02, 0x05, 0x05, 0x00, 0x03, 0x07, 0x01, 0x01
        /*0010*/ 	.byte	0x02, 0x03, 0x00, 0x00, 0x02, 0x06, 0x01, 0x00, 0x04, 0x0b, 0x08, 0x00, 0x09, 0x00, 0x00, 0x00
        /*0020*/ 	.byte	0x00, 0x00, 0x00, 0x00


//--------------------- .nv.info._Z3fftPfS_       --------------------------
	.section	.nv.info._Z3fftPfS_,"",@"SHT_CUDA_INFO"
	.sectionflags	@""
	.align	4


	//----- nvinfo : EIATTR_CUDA_API_VERSION
	.align		4
        /*0000*/ 	.byte	0x04, 0x37
        /*0002*/ 	.short	(.L_7 - .L_6)
.L_6:
        /*0004*/ 	.word	0x00000082


	//----- nvinfo : EIATTR_KPARAM_INFO
	.align		4
.L_7:
        /*0008*/ 	.byte	0x04, 0x17
        /*000a*/ 	.short	(.L_9 - .L_8)
.L_8:
        /*000c*/ 	.word	0x00000000
        /*0010*/ 	.short	0x0001
        /*0012*/ 	.short	0x0008
        /*0014*/ 	.byte	0x00, 0xf5, 0x21, 0x00


	//----- nvinfo : EIATTR_KPARAM_INFO
	.align		4
.L_9:
        /*0018*/ 	.byte	0x04, 0x17
        /*001a*/ 	.short	(.L_11 - .L_10)
.L_10:
        /*001c*/ 	.word	0x00000000
        /*0020*/ 	.short	0x0000
        /*0022*/ 	.short	0x0000
        /*0024*/ 	.byte	0x00, 0xf5, 0x21, 0x00


	//----- nvinfo : EIATTR_SPARSE_MMA_MASK
	.align		4
.L_11:
        /*0028*/ 	.byte	0x03, 0x50
        /*002a*/ 	.short	0x0000


	//----- nvinfo : EIATTR_MAXREG_COUNT
	.align		4
        /*002c*/ 	.byte	0x03, 0x1b
        /*002e*/ 	.short	0x00ff


	//----- nvinfo : EIATTR_MERCURY_ISA_VERSION
	.align		4
        /*0030*/ 	.byte	0x03, 0x5f
        /*0032*/ 	.short	0x0101


	//----- nvinfo : EIATTR_VRC_CTA_INIT_COUNT
	.align		4
        /*0034*/ 	.byte	0x02, 0x4a
	.zero		1
	.zero		1


	//----- nvinfo : EIATTR_EXIT_INSTR_OFFSETS
	.align		4
        /*0038*/ 	.byte	0x04, 0x1c
        /*003a*/ 	.short	(.L_13 - .L_12)


	//   ....[0]....
.L_12:
        /*003c*/ 	.word	0x000009c0


	//----- nvinfo : EIATTR_CBANK_PARAM_SIZE
	.align		4
.L_13:
        /*0040*/ 	.byte	0x03, 0x19
        /*0042*/ 	.short	0x0010


	//----- nvinfo : EIATTR_PARAM_CBANK
	.align		4
        /*0044*/ 	.byte	0x04, 0x0a
        /*0046*/ 	.short	(.L_15 - .L_14)
	.align		4
.L_14:
        /*0048*/ 	.word	index@(.nv.constant0._Z3fftPfS_)
        /*004c*/ 	.short	0x0380
        /*004e*/ 	.short	0x0010


	//----- nvinfo : EIATTR_SW_WAR
	.align		4
.L_15:
        /*0050*/ 	.byte	0x04, 0x36
        /*0052*/ 	.short	(.L_17 - .L_16)
.L_16:
        /*0054*/ 	.word	0x00000008
.L_17:


//--------------------- .nv.callgraph             --------------------------
	.section	.nv.callgraph,"",@"SHT_CUDA_CALLGRAPH"
	.align	4
	.sectionentsize	8
	.align		4
        /*0000*/ 	.word	0x00000000
	.align		4
        /*0004*/ 	.word	0xffffffff
	.align		4
        /*0008*/ 	.word	0x00000000
	.align		4
        /*000c*/ 	.word	0xfffffffe
	.align		4
        /*0010*/ 	.word	0x00000000
	.align		4
        /*0014*/ 	.word	0xfffffffd
	.align		4
        /*0018*/ 	.word	0x00000000
	.align		4
        /*001c*/ 	.word	0xfffffffc


//--------------------- .text._Z3fftPfS_          --------------------------
	.section	.text._Z3fftPfS_,"ax",@progbits
	.align	128
        .global         _Z3fftPfS_
        .type           _Z3fftPfS_,@function
        .size           _Z3fftPfS_,(.L_x_1 - _Z3fftPfS_)
        .other          _Z3fftPfS_,@"STO_CUDA_ENTRY STV_DEFAULT"
_Z3fftPfS_:
.text._Z3fftPfS_:
[----:B------:R-:W-:Y:S01]  /*0000*/  LDC R1, c[0x0][0x37c] ;  /* 0x0000df00ff017b82 */ /* 0x000fe20000000800 */
[----:B------:R-:W0:Y:S07]  /*0010*/  S2R R0, SR_TID.X ;  /* 0x0000000000007919 */ /* 0x000e2e0000002100 */
[----:B------:R-:W1:Y:S01]  /*0020*/  LDC.64 R2, c[0x0][0x380] ;  /* 0x0000e000ff027b82 */ /* 0x000e620000000a00 */
[----:B------:R-:W2:Y:S01]  /*0030*/  LDCU.64 UR6, c[0x0][0x358] ;  /* 0x00006b00ff0677ac */ /* 0x000ea20008000a00 */
[----:B0-----:R-:W-:-:S05]  /*0040*/  SHF.L.U32 R21, R0, 0x4, RZ ;  /* 0x0000000400157819 */ /* 0x001fca00000006ff */
[----:B-1----:R-:W-:-:S05]  /*0050*/  IMAD.WIDE.U32 R2, R21, 0x4, R2 ;  /* 0x0000000415027825 */ /* 0x002fca00078e0002 */
[----:B--2---:R-:W2:Y:S04]  /*0060*/  LDG.E R13, desc[UR6][R2.64+0xc] ;  /* 0x00000c06020d7981 */ /* 0x004ea8000c1e1900 */
[----:B------:R-:W2:Y:S04]  /*0070*/  LDG.E R20, desc[UR6][R2.64+0x2c] ;  /* 0x00002c0602147981 */ /* 0x000ea8000c1e1900 */
[----:B------:R-:W3:Y:S04]  /*0080*/  LDG.E R11, desc[UR6][R2.64] ;  /* 0x00000006020b7981 */ /* 0x000ee8000c1e1900 */
[----:B------:R-:W3:Y:S04]  /*0090*/  LDG.E R4, desc[UR6][R2.64+0x20] ;  /* 0x0000200602047981 */ /* 0x000ee8000c1e1900 */
[----:B------:R-:W4:Y:S04]  /*00a0*/  LDG.E R18, desc[UR6][R2.64+0x4] ;  /* 0x0000040602127981 */ /* 0x000f28000c1e1900 */
[----:B------:R-:W4:Y:S04]  /*00b0*/  LDG.E R23, desc[UR6][R2.64+0x24] ;  /* 0x0000240602177981 */ /* 0x000f28000c1e1900 */
[----:B------:R-:W5:Y:S04]  /*00c0*/  LDG.E R19, desc[UR6][R2.64+0x8] ;  /* 0x0000080602137981 */ /* 0x000f68000c1e1900 */
        /* <DEDUP_REMOVED lines=8> */
[----:B------:R0:W5:Y:S01]  /*0150*/  LDG.E R8, desc[UR6][R2.64+0x3c] ;  /* 0x00003c0602087981 */ /* 0x000162000c1e1900 */
[----:B------:R-:W1:Y:S01]  /*0160*/  S2UR UR5, SR_CgaCtaId ;  /* 0x00000000000579c3 */ /* 0x000e620000008800 */
[----:B------:R-:W-:-:S02]  /*0170*/  UMOV UR4, 0x400 ;  /* 0x0000040000047882 */ /* 0x000fc40000000000 */
[----:B-1----:R-:W-:-:S06]  /*0180*/  ULEA UR4, UR5, UR4, 0x18 ;  /* 0x0000000405047291 */ /* 0x002fcc000f8ec0ff */
[----:B------:R-:W-:Y:S01]  /*0190*/  LEA R0, R0, UR4, 0x6 ;  /* 0x0000000400007c11 */ /* 0x000fe2000f8e30ff */
[----:B--2---:R-:W-:Y:S01]  /*01a0*/  FADD R22, R13, -R20 ;  /* 0x800000140d167221 */ /* 0x004fe20000000000 */
[C-C-:B---3--:R-:W-:Y:S01]  /*01b0*/  FADD R17, R11.reuse, R4.reuse ;  /* 0x000000040b117221 */ /* 0x148fe20000000000 */
[----:B------:R-:W-:Y:S01]  /*01c0*/  FADD R11, R11, -R4 ;  /* 0x800000040b0b7221 */ /* 0x000fe20000000000 */
[C-C-:B----4-:R-:W-:Y:S01]  /*01d0*/  FADD R12, R18.reuse, R23.reuse ;  /* 0x00000017120c7221 */ /* 0x150fe20000000000 */
[----:B------:R-:W-:Y:S01]  /*01e0*/  FADD R18, R18, -R23 ;  /* 0x8000001712127221 */ /* 0x000fe20000000000 */
[----:B------:R-:W-:Y:S01]  /*01f0*/  FMUL R23, R22, 0.70710676908493041992 ;  /* 0x3f3504f316177820 */ /* 0x000fe20000400000 */
[C-C-:B-----5:R-:W-:Y:S01]  /*0200*/  FADD R4, R19.reuse, -R14.reuse ;  /* 0x8000000e13047221 */ /* 0x160fe20000000000 */
[----:B------:R-:W-:-:S03]  /*0210*/  FADD R19, R19, R14 ;  /* 0x0000000e13137221 */ /* 0x000fc60000000000 */
[C-C-:B------:R-:W-:Y:S01]  /*0220*/  FFMA R14, R4.reuse, 0.70710676908493041992, R23.reuse ;  /* 0x3f3504f3040e7823 */ /* 0x140fe20000000017 */
[----:B------:R-:W-:Y:S01]  /*0230*/  FFMA R4, R4, -0.70710676908493041992, R23 ;  /* 0xbf3504f304047823 */ /* 0x000fe20000000017 */
[C-C-:B0-----:R-:W-:Y:S01]  /*0240*/  FADD R3, -R16.reuse, R15.reuse ;  /* 0x0000000f10037221 */ /* 0x141fe20000000100 */
[----:B------:R-:W-:Y:S01]  /*0250*/  FADD R13, R13, R20 ;  /* 0x000000140d0d7221 */ /* 0x000fe20000000000 */
[----:B------:R-:W-:Y:S02]  /*0260*/  FADD R20, R16, R15 ;  /* 0x0000000f10147221 */ /* 0x000fe40000000000 */
[C-C-:B------:R-:W-:Y:S01]  /*0270*/  FADD R2, R18.reuse, R3.reuse ;  /* 0x0000000312027221 */ /* 0x140fe20000000000 */
[----:B------:R-:W-:Y:S01]  /*0280*/  FADD R3, R18, -R3 ;  /* 0x8000000312037221 */ /* 0x000fe20000000000 */
[----:B------:R-:W-:Y:S01]  /*0290*/  FADD R23, R9, R10 ;  /* 0x0000000a09177221 */ /* 0x000fe20000000000 */
[----:B------:R-:W-:-:S03]  /*02a0*/  FADD R16, R17, R20 ;  /* 0x0000001411107221 */ /* 0x000fc60000000000 */
[C-C-:B------:R-:W-:Y:S01]  /*02b0*/  FADD R15, R12.reuse, R23.reuse ;  /* 0x000000170c0f7221 */ /* 0x140fe20000000000 */
[----:B------:R-:W-:Y:S01]  /*02c0*/  FADD R12, R12, -R23 ;  /* 0x800000170c0c7221 */ /* 0x000fe20000000000 */
[----:B------:R-:W-:-:S04]  /*02d0*/  FADD R18, R5, R6 ;  /* 0x0000000605127221 */ /* 0x000fc80000000000 */
[C-C-:B------:R-:W-:Y:S01]  /*02e0*/  FADD R23, R19.reuse, R18.reuse ;  /* 0x0000001213177221 */ /* 0x140fe20000000000 */
[----:B------:R-:W-:Y:S01]  /*02f0*/  FADD R19, -R19, R18 ;  /* 0x0000001213137221 */ /* 0x000fe20000000100 */
[----:B------:R-:W-:Y:S02]  /*0300*/  FADD R10, R9, -R10 ;  /* 0x8000000a090a7221 */ /* 0x000fe40000000000 */
[C-C-:B------:R-:W-:Y:S01]  /*0310*/  FADD R18, R16.reuse, R23.reuse ;  /* 0x0000001710127221 */ /* 0x140fe20000000000 */
[----:B------:R-:W-:Y:S01]  /*0320*/  FADD R23, R16, -R23 ;  /* 0x8000001710177221 */ /* 0x000fe20000000000 */
[C-C-:B------:R-:W-:Y:S01]  /*0330*/  FADD R16, R12.reuse, R19.reuse ;  /* 0x000000130c107221 */ /* 0x140fe20000000000 */
[----:B------:R-:W-:Y:S01]  /*0340*/  FADD R19, R12, -R19 ;  /* 0x800000130c137221 */ /* 0x000fe20000000000 */
[C-C-:B------:R-:W-:Y:S01]  /*0350*/  FADD R9, R11.reuse, R10.reuse ;  /* 0x0000000a0b097221 */ /* 0x140fe20000000000 */
[----:B------:R-:W-:Y:S01]  /*0360*/  FADD R11, R11, -R10 ;  /* 0x8000000a0b0b7221 */ /* 0x000fe20000000000 */
[----:B------:R-:W-:Y:S01]  /*0370*/  FADD R10, R5, -R6 ;  /* 0x80000006050a7221 */ /* 0x000fe20000000000 */
[----:B------:R-:W-:Y:S01]  /*0380*/  FADD R6, R18, R23 ;  /* 0x0000001712067221 */ /* 0x000fe20000000000 */
[----:B------:R-:W-:Y:S01]  /*0390*/  FADD R5, R16, R19 ;  /* 0x0000001310057221 */ /* 0x000fe20000000000 */
[----:B------:R-:W-:Y:S01]  /*03a0*/  FADD R23, R18, -R23 ;  /* 0x8000001712177221 */ /* 0x000fe20000000000 */
[----:B------:R-:W-:Y:S01]  /*03b0*/  FADD R16, R16, -R19 ;  /* 0x8000001310107221 */ /* 0x000fe20000000000 */
[C-C-:B------:R-:W-:Y:S01]  /*03c0*/  FADD R12, R7.reuse, R8.reuse ;  /* 0x00000008070c7221 */ /* 0x140fe20000000000 */
[----:B------:R-:W-:Y:S01]  /*03d0*/  FADD R7, R7, -R8 ;  /* 0x8000000807077221 */ /* 0x000fe20000000000 */
[----:B------:R-:W-:Y:S01]  /*03e0*/  FMUL R8, R10, 0.70710676908493041992 ;  /* 0x3f3504f30a087820 */ /* 0x000fe20000400000 */
[C-C-:B------:R-:W-:Y:S01]  /*03f0*/  FADD R18, R23.reuse, R16.reuse ;  /* 0x0000001017127221 */ /* 0x140fe20000000000 */
[----:B------:R-:W-:Y:S01]  /*0400*/  FADD R10, R23, -R16 ;  /* 0x80000010170a7221 */ /* 0x000fe20000000000 */
[----:B------:R-:W-:Y:S01]  /*0410*/  FADD R16, R13, R12 ;  /* 0x0000000c0d107221 */ /* 0x000fe20000000000 */
[----:B------:R-:W-:Y:S01]  /*0420*/  FADD R17, R17, -R20 ;  /* 0x8000001411117221 */ /* 0x000fe20000000000 */
[----:B------:R-:W-:Y:S01]  /*0430*/  FADD R12, R13, -R12 ;  /* 0x8000000c0d0c7221 */ /* 0x000fe20000000000 */
[C-C-:B------:R-:W-:Y:S01]  /*0440*/  FFMA R13, R7.reuse, 0.70710676908493041992, -R8.reuse ;  /* 0x3f3504f3070d7823 */ /* 0x140fe20000000808 */
[----:B------:R-:W-:Y:S01]  /*0450*/  FFMA R7, R7, -0.70710676908493041992, -R8 ;  /* 0xbf3504f307077823 */ /* 0x000fe20000000808 */
[----:B------:R-:W-:Y:S01]  /*0460*/  FADD R8, R15, R16 ;  /* 0x000000100f087221 */ /* 0x000fe20000000000 */
[C-C-:B------:R-:W-:Y:S01]  /*0470*/  FADD R19, R17.reuse, R12.reuse ;  /* 0x0000000c11137221 */ /* 0x140fe20000000000 */
[----:B------:R-:W-:Y:S01]  /*0480*/  FADD R22, R17, -R12 ;  /* 0x8000000c11167221 */ /* 0x000fe20000000000 */
[----:B------:R-:W-:Y:S01]  /*0490*/  FADD R23, R15, -R16 ;  /* 0x800000100f177221 */ /* 0x000fe20000000000 */
[----:B------:R-:W-:Y:S01]  /*04a0*/  FADD R12, R14, R13 ;  /* 0x0000000d0e0c7221 */ /* 0x000fe20000000000 */
[----:B------:R-:W-:Y:S01]  /*04b0*/  FADD R15, R4, R7 ;  /* 0x00000007040f7221 */ /* 0x000fe20000000000 */
[----:B------:R-:W-:Y:S01]  /*04c0*/  FADD R16, -R14, R13 ;  /* 0x0000000d0e107221 */ /* 0x000fe20000000100 */
[----:B------:R-:W-:Y:S01]  /*04d0*/  FADD R20, R4, -R7 ;  /* 0x8000000704147221 */ /* 0x000fe20000000000 */
[C-C-:B------:R-:W-:Y:S01]  /*04e0*/  FADD R14, R8.reuse, R23.reuse ;  /* 0x00000017080e7221 */ /* 0x140fe20000000000 */
[----:B------:R-:W-:Y:S01]  /*04f0*/  FADD R7, R8, -R23 ;  /* 0x8000001708077221 */ /* 0x000fe20000000000 */
[C-C-:B------:R-:W-:Y:S01]  /*0500*/  FADD R4, R9.reuse, R12.reuse ;  /* 0x0000000c09047221 */ /* 0x140fe20000000000 */
[----:B------:R-:W-:Y:S01]  /*0510*/  FADD R13, R9, -R12 ;  /* 0x8000000c090d7221 */ /* 0x000fe20000000000 */
[C-C-:B------:R-:W-:Y:S01]  /*0520*/  FADD R8, -R19.reuse, R22.reuse ;  /* 0x0000001613087221 */ /* 0x140fe20000000100 */
[C-C-:B------:R-:W-:Y:S01]  /*0530*/  FADD R12, R2.reuse, R15.reuse ;  /* 0x0000000f020c7221 */ /* 0x140fe20000000000 */
[----:B------:R-:W-:Y:S01]  /*0540*/  FADD R15, R2, -R15 ;  /* 0x8000000f020f7221 */ /* 0x000fe20000000000 */
[----:B------:R-:W-:Y:S01]  /*0550*/  FADD R17, R19, R22 ;  /* 0x0000001613117221 */ /* 0x000fe20000000000 */
[C-C-:B------:R-:W-:Y:S01]  /*0560*/  FADD R2, R11.reuse, R20.reuse ;  /* 0x000000140b027221 */ /* 0x140fe20000000000 */
[----:B------:R-:W-:Y:S01]  /*0570*/  FADD R23, R11, -R20 ;  /* 0x800000140b177221 */ /* 0x000fe20000000000 */
[----:B------:R-:W-:Y:S01]  /*0580*/  FADD R20, R3, R16 ;  /* 0x0000001003147221 */ /* 0x000fe20000000000 */
[C-C-:B------:R-:W-:Y:S01]  /*0590*/  FADD R19, R7.reuse, R8.reuse ;  /* 0x0000000807137221 */ /* 0x140fe20000000000 */
[----:B------:R-:W-:Y:S01]  /*05a0*/  FADD R11, R7, -R8 ;  /* 0x80000008070b7221 */ /* 0x000fe20000000000 */
[----:B------:R-:W-:Y:S01]  /*05b0*/  FADD R3, R3, -R16 ;  /* 0x8000001003037221 */ /* 0x000fe20000000000 */
[----:B------:R-:W-:Y:S01]  /*05c0*/  FADD R8, R12, R15 ;  /* 0x0000000f0c087221 */ /* 0x000fe20000000000 */
[----:B------:R-:W-:Y:S01]  /*05d0*/  FADD R16, R6, R17 ;  /* 0x0000001106107221 */ /* 0x000fe20000000000 */
[----:B------:R-:W-:Y:S01]  /*05e0*/  FADD R15, R12, -R15 ;  /* 0x8000000f0c0f7221 */ /* 0x000fe20000000000 */
[----:B------:R-:W-:Y:S01]  /*05f0*/  FADD R6, R6, -R17 ;  /* 0x8000001106067221 */ /* 0x000fe20000000000 */
[----:B------:R-:W-:Y:S01]  /*0600*/  FADD R12, R2, R23 ;  /* 0x00000017020c7221 */ /* 0x000fe20000000000 */
[C-C-:B------:R-:W-:Y:S01]  /*0610*/  FADD R17, R14.reuse, R5.reuse ;  /* 0x000000050e117221 */ /* 0x140fe20000000000 */
[----:B------:R-:W-:Y:S01]  /*0620*/  FADD R9, R14, -R5 ;  /* 0x800000050e097221 */ /* 0x000fe20000000000 */
[----:B------:R-:W-:Y:S01]  /*0630*/  FADD R2, R2, -R23 ;  /* 0x8000001702027221 */ /* 0x000fe20000000000 */
[C-C-:B------:R-:W-:Y:S01]  /*0640*/  FADD R5, R4.reuse, R13.reuse ;  /* 0x0000000d04057221 */ /* 0x140fe20000000000 */
[----:B------:R-:W-:Y:S01]  /*0650*/  FADD R4, R4, -R13 ;  /* 0x8000000d04047221 */ /* 0x000fe20000000000 */
[C-C-:B------:R-:W-:Y:S01]  /*0660*/  FADD R13, R20.reuse, R3.reuse ;  /* 0x00000003140d7221 */ /* 0x140fe20000000000 */
[----:B------:R-:W-:Y:S01]  /*0670*/  FADD R3, R20, -R3 ;  /* 0x8000000314037221 */ /* 0x000fe20000000000 */
[----:B------:R-:W-:Y:S01]  /*0680*/  FMUL R2, R2, 0.70710676908493041992 ;  /* 0x3f3504f302027820 */ /* 0x000fe20000400000 */
[C-C-:B------:R-:W-:Y:S01]  /*0690*/  FADD R7, R5.reuse, R12.reuse ;  /* 0x0000000c05077221 */ /* 0x140fe20000000000 */
[----:B------:R-:W-:Y:S01]  /*06a0*/  FADD R12, -R5, R12 ;  /* 0x0000000c050c7221 */ /* 0x000fe20000000100 */
[C-C-:B------:R-:W-:Y:S01]  /*06b0*/  FADD R14, R8.reuse, R13.reuse ;  /* 0x0000000d080e7221 */ /* 0x140fe20000000000 */
[----:B------:R-:W-:Y:S01]  /*06c0*/  FADD R23, R8, -R13 ;  /* 0x8000000d08177221 */ /* 0x000fe20000000000 */
[C-C-:B------:R-:W-:Y:S01]  /*06d0*/  FFMA R5, R3.reuse, 0.70710676908493041992, -R2.reuse ;  /* 0x3f3504f303057823 */ /* 0x140fe20000000802 */
[----:B------:R-:W-:-:S02]  /*06e0*/  FFMA R13, R3, -0.70710676908493041992, -R2 ;  /* 0xbf3504f3030d7823 */ /* 0x000fc40000000802 */
[----:B------:R-:W0:Y:S01]  /*06f0*/  LDC.64 R2, c[0x0][0x388] ;  /* 0x0000e200ff027b82 */ /* 0x000e220000000a00 */
[----:B------:R-:W-:-:S04]  /*0700*/  FMUL R15, R15, 0.70710676908493041992 ;  /* 0x3f3504f30f0f7820 */ /* 0x000fc80000400000 */
[C-C-:B------:R-:W-:Y:S01]  /*0710*/  FFMA R20, R4.reuse, 0.70710676908493041992, R15.reuse ;  /* 0x3f3504f304147823 */ /* 0x140fe2000000000f */
[----:B------:R-:W-:-:S03]  /*0720*/  FFMA R4, R4, -0.70710676908493041992, R15 ;  /* 0xbf3504f304047823 */ /* 0x000fc6000000000f */
[C-C-:B------:R-:W-:Y:S01]  /*0730*/  FADD R15, R20.reuse, R5.reuse ;  /* 0x00000005140f7221 */ /* 0x140fe20000000000 */
[----:B------:R-:W-:Y:S01]  /*0740*/  FADD R20, -R20, R5 ;  /* 0x0000000514147221 */ /* 0x000fe20000000100 */
[C-C-:B------:R-:W-:Y:S01]  /*0750*/  FADD R22, R4.reuse, R13.reuse ;  /* 0x0000000d04167221 */ /* 0x140fe20000000000 */
[----:B------:R-:W-:Y:S01]  /*0760*/  FADD R25, R4, -R13 ;  /* 0x8000000d04197221 */ /* 0x000fe20000000000 */
[----:B------:R-:W-:Y:S01]  /*0770*/  FADD R5, R9, R12 ;  /* 0x0000000c09057221 */ /* 0x000fe20000000000 */
[----:B------:R-:W-:Y:S01]  /*0780*/  FADD R13, R17, R14 ;  /* 0x0000000e110d7221 */ /* 0x000fe20000000000 */
[----:B------:R-:W-:Y:S01]  /*0790*/  FADD R9, R9, -R12 ;  /* 0x8000000c09097221 */ /* 0x000fe20000000000 */
[----:B------:R-:W-:Y:S01]  /*07a0*/  FADD R17, R17, -R14 ;  /* 0x8000000e11117221 */ /* 0x000fe20000000000 */
[----:B------:R-:W-:Y:S01]  /*07b0*/  FADD R12, R16, R7 ;  /* 0x00000007100c7221 */ /* 0x000fe20000000000 */
[----:B------:R-:W-:Y:S01]  /*07c0*/  FADD R14, R18, R15 ;  /* 0x0000000f120e7221 */ /* 0x000fe20000000000 */
[C-C-:B------:R-:W-:Y:S01]  /*07d0*/  FADD R4, R6.reuse, R23.reuse ;  /* 0x0000001706047221 */ /* 0x140fe20000000000 */
[----:B------:R-:W-:Y:S01]  /*07e0*/  FADD R8, R6, -R23 ;  /* 0x8000001706087221 */ /* 0x000fe20000000000 */
[----:B------:R-:W-:Y:S01]  /*07f0*/  FADD R16, R16, -R7 ;  /* 0x8000000710107221 */ /* 0x000fe20000000000 */
[----:B------:R-:W-:Y:S01]  /*0800*/  FADD R18, R18, -R15 ;  /* 0x8000000f12127221 */ /* 0x000fe20000000000 */
[C-C-:B------:R-:W-:Y:S01]  /*0810*/  FADD R6, R10.reuse, R25.reuse ;  /* 0x000000190a067221 */ /* 0x140fe20000000000 */
[----:B------:R-:W-:Y:S01]  /*0820*/  FADD R7, R11, R20 ;  /* 0x000000140b077221 */ /* 0x000fe20000000000 */
[C-C-:B------:R-:W-:Y:S01]  /*0830*/  FADD R15, R19.reuse, R22.reuse ;  /* 0x00000016130f7221 */ /* 0x140fe20000000000 */
[----:B------:R-:W-:Y:S01]  /*0840*/  FADD R10, R10, -R25 ;  /* 0x800000190a0a7221 */ /* 0x000fe20000000000 */
[----:B------:R-:W-:Y:S01]  /*0850*/  FADD R19, R19, -R22 ;  /* 0x8000001613137221 */ /* 0x000fe20000000000 */
[----:B------:R-:W-:Y:S01]  /*0860*/  FADD R11, R11, -R20 ;  /* 0x800000140b0b7221 */ /* 0x000fe20000000000 */
[----:B0-----:R-:W-:Y:S01]  /*0870*/  IMAD.WIDE.U32 R2, R21, 0x4, R2 ;  /* 0x0000000415027825 */ /* 0x001fe200078e0002 */
[----:B------:R-:W-:Y:S04]  /*0880*/  STS.128 [R0+0x10], R4 ;  /* 0x0000100400007388 */ /* 0x000fe80000000c00 */
[----:B------:R-:W-:Y:S04]  /*0890*/  STS.128 [R0], R12 ;  /* 0x0000000c00007388 */ /* 0x000fe80000000c00 */
[----:B------:R-:W-:Y:S04]  /*08a0*/  STS.128 [R0+0x20], R16 ;  /* 0x0000201000007388 */ /* 0x000fe80000000c00 */
[----:B------:R-:W-:Y:S04]  /*08b0*/  STS.128 [R0+0x30], R8 ;  /* 0x0000300800007388 */ /* 0x000fe80000000c00 */
[----:B------:R-:W-:Y:S04]  /*08c0*/  STG.E desc[UR6][R2.64+0x10], R4 ;  /* 0x0000100402007986 */ /* 0x000fe8000c101906 */
        /* <DEDUP_REMOVED lines=14> */
[----:B------:R-:W-:Y:S01]  /*09b0*/  STG.E desc[UR6][R2.64+0x3c], R11 ;  /* 0x00003c0b02007986 */ /* 0x000fe2000c101906 */
[----:B------:R-:W-:Y:S05]  /*09c0*/  EXIT ;  /* 0x000000000000794d */ /* 0x000fea0003800000 */
.L_x_0:
[----:B------:R-:W-:-:S00]  /*09d0*/  BRA `(.L_x_0) ;  /* 0xfffffffc00fc7947 */ /* 0x000fc0000383ffff */
[----:B------:R-:W-:-:S00]  /*09e0*/  NOP ;  /* 0x0000000000007918 */ /* 0x000fc00000000000 */
        /* <DEDUP_REMOVED lines=9> */
.L_x_1:


//--------------------- .nv.shared._Z3fftPfS_     --------------------------
	.section	.nv.shared._Z3fftPfS_,"aw",@nobits
	.sectionflags	@""
	.align	4
.nv.shared._Z3fftPfS_:
	.zero		1280


//--------------------- .nv.shared.reserved.0     --------------------------
	.section	.nv.shared.reserved.0,"aw",@nobits
	.weak		__nv_reservedSMEM_offset_0_alias
	.size		__nv_reservedSMEM_offset_0_alias, 0, 64
	.other		__nv_reservedSMEM_offset_0_alias,@"STO_CUDA_RESERVED_SHARED STV_DEFAULT"
__nv_reservedSMEM_offset_0_alias:
	.zero		0
	.zero		64


//--------------------- .nv.constant0._Z3fftPfS_  --------------------------
	.section	.nv.constant0._Z3fftPfS_,"a",@progbits
	.sectionflags	@""
	.align	4
.nv.constant0._Z3fftPfS_:
	.zero		912


//--------------------- SYMBOLS --------------------------

	.type		.nv.reservedSmem.offset0,@object
	.size		.nv.reservedSmem.offset0,0x4
	.type		.nv.reservedSmem.cap,@object
	.size		.nv.reservedSmem.cap,0x4
